//
// Generated by NVIDIA NVVM Compiler
//
// Compiler Build ID: CL-36424714
// Cuda compilation tools, release 13.0, V13.0.88
// Based on NVVM 20.0.0
//

.version 9.0
.target sm_100
.address_size 64

	// .globl	_Z2k1iiPf

.visible .entry _Z2k1iiPf(
	.param .u32 _Z2k1iiPf_param_0,
	.param .u32 _Z2k1iiPf_param_1,
	.param .u64 .ptr .align 1 _Z2k1iiPf_param_2
)
{
	.reg .pred 	%p<6>;
	.reg .b32 	%r<24>;
	.reg .b32 	%f<25>;
	.reg .b64 	%rd<5>;

	ld.param.u32 	%r12, [_Z2k1iiPf_param_0];
	ld.param.u32 	%r13, [_Z2k1iiPf_param_1];
	ld.param.u64 	%rd1, [_Z2k1iiPf_param_2];
	mov.u32 	%r1, %tid.x;
	add.s32 	%r22, %r12, %r1;
	setp.le.s32 	%p1, %r13, %r22;
	mov.f32 	%f24, 0f00000000;
	@%p1 bra 	$L__BB0_6;
	sub.s32 	%r14, %r13, %r22;
	and.b32  	%r3, %r14, 3;
	setp.eq.s32 	%p2, %r3, 0;
	mov.f32 	%f24, 0f00000000;
	@%p2 bra 	$L__BB0_4;
	neg.s32 	%r20, %r3;
	mov.f32 	%f24, 0f00000000;
$L__BB0_3:
	.pragma "nounroll";
	cvt.rn.f32.s32 	%f12, %r22;
	add.f32 	%f24, %f24, %f12;
	add.s32 	%r22, %r22, 1;
	add.s32 	%r20, %r20, 1;
	setp.ne.s32 	%p3, %r20, 0;
	@%p3 bra 	$L__BB0_3;
$L__BB0_4:
	sub.s32 	%r15, %r1, %r13;
	add.s32 	%r16, %r15, %r12;
	setp.gt.u32 	%p4, %r16, -4;
	@%p4 bra 	$L__BB0_6;
$L__BB0_5:
	cvt.rn.f32.s32 	%f13, %r22;
	add.f32 	%f14, %f24, %f13;
	add.s32 	%r17, %r22, 1;
	cvt.rn.f32.s32 	%f15, %r17;
	add.f32 	%f16, %f14, %f15;
	add.s32 	%r18, %r22, 2;
	cvt.rn.f32.s32 	%f17, %r18;
	add.f32 	%f18, %f16, %f17;
	add.s32 	%r19, %r22, 3;
	cvt.rn.f32.s32 	%f19, %r19;
	add.f32 	%f24, %f18, %f19;
	add.s32 	%r22, %r22, 4;
	setp.lt.s32 	%p5, %r22, %r13;
	@%p5 bra 	$L__BB0_5;
$L__BB0_6:
	cvta.to.global.u64 	%rd2, %rd1;
	mul.wide.u32 	%rd3, %r1, 4;
	add.s64 	%rd4, %rd2, %rd3;
	st.global.f32 	[%rd4], %f24;
	ret;

}
	// .globl	_Z2k2iiPf
.visible .entry _Z2k2iiPf(
	.param .u32 _Z2k2iiPf_param_0,
	.param .u32 _Z2k2iiPf_param_1,
	.param .u64 .ptr .align 1 _Z2k2iiPf_param_2
)
{
	.reg .pred 	%p<6>;
	.reg .b32 	%r<28>;
	.reg .b32 	%f<30>;
	.reg .b64 	%rd<5>;

	ld.param.u32 	%r15, [_Z2k2iiPf_param_0];
	ld.param.u32 	%r16, [_Z2k2iiPf_param_1];
	ld.param.u64 	%rd1, [_Z2k2iiPf_param_2];
	mov.u32 	%r1, %tid.x;
	add.s32 	%r26, %r15, %r1;
	setp.le.s32 	%p1, %r16, %r26;
	mov.f32 	%f29, 0f00000000;
	@%p1 bra 	$L__BB1_8;
	sub.s32 	%r17, %r16, %r26;
	and.b32  	%r3, %r17, 3;
	setp.eq.s32 	%p2, %r3, 0;
	mov.f32 	%f29, 0f00000000;
	@%p2 bra 	$L__BB1_5;
	add.s32 	%r25, %r26, 1262485504;
	neg.s32 	%r24, %r3;
	mov.f32 	%f29, 0f00000000;
$L__BB1_3:
	.pragma "nounroll";
	mov.b32 	%f12, %r25;
	add.f32 	%f13, %f12, 0fCB400000;
	add.f32 	%f29, %f29, %f13;
	add.s32 	%r25, %r25, 1;
	add.s32 	%r24, %r24, 1;
	setp.ne.s32 	%p3, %r24, 0;
	@%p3 bra 	$L__BB1_3;
	add.s32 	%r26, %r25, -1262485504;
$L__BB1_5:
	sub.s32 	%r18, %r1, %r16;
	add.s32 	%r19, %r18, %r15;
	setp.gt.u32 	%p4, %r19, -4;
	@%p4 bra 	$L__BB1_8;
	add.s32 	%r27, %r26, 1262485504;
$L__BB1_7:
	add.s32 	%r20, %r27, 3;
	mov.b32 	%f14, %r27;
	add.f32 	%f15, %f14, 0fCB400000;
	add.f32 	%f16, %f29, %f15;
	add.s32 	%r21, %r27, 1;
	mov.b32 	%f17, %r21;
	add.f32 	%f18, %f17, 0fCB400000;
	add.f32 	%f19, %f16, %f18;
	add.s32 	%r22, %r27, 2;
	mov.b32 	%f20, %r22;
	add.f32 	%f21, %f20, 0fCB400000;
	add.f32 	%f22, %f19, %f21;
	mov.b32 	%f23, %r20;
	add.f32 	%f24, %f23, 0fCB400000;
	add.f32 	%f29, %f22, %f24;
	add.s32 	%r14, %r27, 4;
	add.s32 	%r23, %r27, -1262485500;
	setp.lt.s32 	%p5, %r23, %r16;
	mov.u32 	%r27, %r14;
	@%p5 bra 	$L__BB1_7;
$L__BB1_8:
	cvta.to.global.u64 	%rd2, %rd1;
	mul.wide.u32 	%rd3, %r1, 4;
	add.s64 	%rd4, %rd2, %rd3;
	st.global.f32 	[%rd4], %f29;
	ret;

}


// ===== COMPILED SASS (sm_100) =====

	.target	sm_100

	.elftype	@"ET_EXEC"


//--------------------- .note.nv.tkinfo           --------------------------
	.section	.note.nv.tkinfo,"",@"SHT_NOTE"
	.sectionflags	@"SHF_NOTE_NV_TKINFO"
	.tkinfo
        /*0018*/ 	.word	0x00000002
        /*0030*/ 	.string	""
        /*0030*/ 	.string	"ptxas"
        /*0030*/ 	.string	"Cuda compilation tools, release 13.0, V13.0.88"
        /*0030*/ 	.string	"Build cuda_13.0.r13.0/compiler.36424714_0"
        /*0030*/ 	.string	"-arch sm_100 -m 64 "



//--------------------- .note.nv.cuinfo           --------------------------
	.section	.note.nv.cuinfo,"",@"SHT_NOTE"
	.sectionflags	@"SHF_NOTE_NV_CUINFO"
        /*0018*/ 	.short	0x0002
        /*001a*/ 	.short	0x0064
        /*001c*/ 	.short	0x0082
	.zero		2


//--------------------- .nv.info                  --------------------------
	.section	.nv.info,"",@"SHT_CUDA_INFO"
	.align	4


	//----- nvinfo : EIATTR_REGCOUNT
	.align		4
        /*0000*/ 	.byte	0x04, 0x2f
        /*0002*/ 	.short	(.L_1 - .L_0)
	.align		4
.L_0:
        /*0004*/ 	.word	index@(_Z2k1iiPf)
        /*0008*/ 	.word	0x0000000e


	//----- nvinfo : EIATTR_FRAME_SIZE
	.align		4
.L_1:
        /*000c*/ 	.byte	0x04, 0x11
        /*000e*/ 	.short	(.L_3 - .L_2)
	.align		4
.L_2:
        /*0010*/ 	.word	index@(_Z2k1iiPf)
        /*0014*/ 	.word	0x00000000


	//----- nvinfo : EIATTR_REGCOUNT
	.align		4
.L_3:
        /*0018*/ 	.byte	0x04, 0x2f
        /*001a*/ 	.short	(.L_5 - .L_4)
	.align		4
.L_4:
        /*001c*/ 	.word	index@(_Z2k2iiPf)
        /*0020*/ 	.word	0x0000000a


	//----- nvinfo : EIATTR_FRAME_SIZE
	.align		4
.L_5:
        /*0024*/ 	.byte	0x04, 0x11
        /*0026*/ 	.short	(.L_7 - .L_6)
	.align		4
.L_6:
        /*0028*/ 	.word	index@(_Z2k2iiPf)
        /*002c*/ 	.word	0x00000000


	//----- nvinfo : EIATTR_MIN_STACK_SIZE
	.align		4
.L_7:
        /*0030*/ 	.byte	0x04, 0x12
        /*0032*/ 	.short	(.L_9 - .L_8)
	.align		4
.L_8:
        /*0034*/ 	.word	index@(_Z2k2iiPf)
        /*0038*/ 	.word	0x00000000


	//----- nvinfo : EIATTR_MIN_STACK_SIZE
	.align		4
.L_9:
        /*003c*/ 	.byte	0x04, 0x12
        /*003e*/ 	.short	(.L_11 - .L_10)
	.align		4
.L_10:
        /*0040*/ 	.word	index@(_Z2k1iiPf)
        /*0044*/ 	.word	0x00000000
.L_11:


//--------------------- .nv.compat                --------------------------
	.section	.nv.compat,"",@"SHT_CUDA_COMPAT_INFO"
	.align	4
        /*0000*/ 	.byte	0x02, 0x09, 0x00, 0x00, 0x02, 0x02, 0x01, 0x00, 0x02, 0x05, 0x05, 0x00, 0x03, 0x07, 0x01, 0x01
        /*0010*/ 	.byte	0x02, 0x03, 0x00, 0x00, 0x02, 0x06, 0x01, 0x00, 0x04, 0x0b, 0x08, 0x00, 0x09, 0x00, 0x00, 0x00
        /*0020*/ 	.byte	0x00, 0x00, 0x00, 0x00


//--------------------- .nv.info._Z2k2iiPf        --------------------------
	.section	.nv.info._Z2k2iiPf,"",@"SHT_CUDA_INFO"
	.sectionflags	@""
	.align	4


	//----- nvinfo : EIATTR_CUDA_API_VERSION
	.align		4
        /*0000*/ 	.byte	0x04, 0x37
        /*0002*/ 	.short	(.L_13 - .L_12)
.L_12:
        /*0004*/ 	.word	0x00000082


	//----- nvinfo : EIATTR_KPARAM_INFO
	.align		4
.L_13:
        /*0008*/ 	.byte	0x04, 0x17
        /*000a*/ 	.short	(.L_15 - .L_14)
.L_14:
        /*000c*/ 	.word	0x00000000
        /*0010*/ 	.short	0x0002
        /*0012*/ 	.short	0x0008
        /*0014*/ 	.byte	0x00, 0xf5, 0x21, 0x00


	//----- nvinfo : EIATTR_KPARAM_INFO
	.align		4
.L_15:
        /*0018*/ 	.byte	0x04, 0x17
        /*001a*/ 	.short	(.L_17 - .L_16)
.L_16:
        /*001c*/ 	.word	0x00000000
        /*0020*/ 	.short	0x0001
        /*0022*/ 	.short	0x0004
        /*0024*/ 	.byte	0x00, 0xf0, 0x11, 0x00


	//----- nvinfo : EIATTR_KPARAM_INFO
	.align		4
.L_17:
        /*0028*/ 	.byte	0x04, 0x17
        /*002a*/ 	.short	(.L_19 - .L_18)
.L_18:
        /*002c*/ 	.word	0x00000000
        /*0030*/ 	.short	0x0000
        /*0032*/ 	.short	0x0000
        /*0034*/ 	.byte	0x00, 0xf0, 0x11, 0x00


	//----- nvinfo : EIATTR_SPARSE_MMA_MASK
	.align		4
.L_19:
        /*0038*/ 	.byte	0x03, 0x50
        /*003a*/ 	.short	0x0000


	//----- nvinfo : EIATTR_MAXREG_COUNT
	.align		4
        /*003c*/ 	.byte	0x03, 0x1b
        /*003e*/ 	.short	0x00ff


	//----- nvinfo : EIATTR_MERCURY_ISA_VERSION
	.align		4
        /*0040*/ 	.byte	0x03, 0x5f
        /*0042*/ 	.short	0x0101


	//----- nvinfo : EIATTR_VRC_CTA_INIT_COUNT
	.align		4
        /*0044*/ 	.byte	0x02, 0x4a
	.zero		1
	.zero		1


	//----- nvinfo : EIATTR_EXIT_INSTR_OFFSETS
	.align		4
        /*0048*/ 	.byte	0x04, 0x1c
        /*004a*/ 	.short	(.L_21 - .L_20)


	//   ....[0]....
.L_20:
        /*004c*/ 	.word	0x00000320


	//----- nvinfo : EIATTR_CRS_STACK_SIZE
	.align		4
.L_21:
        /*0050*/ 	.byte	0x04, 0x1e
        /*0052*/ 	.short	(.L_23 - .L_22)
.L_22:
        /*0054*/ 	.word	0x00000000


	//----- nvinfo : EIATTR_CBANK_PARAM_SIZE
	.align		4
.L_23:
        /*0058*/ 	.byte	0x03, 0x19
        /*005a*/ 	.short	0x0010


	//----- nvinfo : EIATTR_PARAM_CBANK
	.align		4
        /*005c*/ 	.byte	0x04, 0x0a
        /*005e*/ 	.short	(.L_25 - .L_24)
	.align		4
.L_24:
        /*0060*/ 	.word	index@(.nv.constant0._Z2k2iiPf)
        /*0064*/ 	.short	0x0380
        /*0066*/ 	.short	0x0010


	//----- nvinfo : EIATTR_SW_WAR
	.align		4
.L_25:
        /*0068*/ 	.byte	0x04, 0x36
        /*006a*/ 	.short	(.L_27 - .L_26)
.L_26:
        /*006c*/ 	.word	0x00000008
.L_27:


//--------------------- .nv.info._Z2k1iiPf        --------------------------
	.section	.nv.info._Z2k1iiPf,"",@"SHT_CUDA_INFO"
	.sectionflags	@""
	.align	4


	//----- nvinfo : EIATTR_CUDA_API_VERSION
	.align		4
        /*0000*/ 	.byte	0x04, 0x37
        /*0002*/ 	.short	(.L_29 - .L_28)
.L_28:
        /*0004*/ 	.word	0x00000082


	//----- nvinfo : EIATTR_KPARAM_INFO
	.align		4
.L_29:
        /*0008*/ 	.byte	0x04, 0x17
        /*000a*/ 	.short	(.L_31 - .L_30)
.L_30:
        /*000c*/ 	.word	0x00000000
        /*0010*/ 	.short	0x0002
        /*0012*/ 	.short	0x0008
        /*0014*/ 	.byte	0x00, 0xf5, 0x21, 0x00


	//----- nvinfo : EIATTR_KPARAM_INFO
	.align		4
.L_31:
        /*0018*/ 	.byte	0x04, 0x17
        /*001a*/ 	.short	(.L_33 - .L_32)
.L_32:
        /*001c*/ 	.word	0x00000000
        /*0020*/ 	.short	0x0001
        /*0022*/ 	.short	0x0004
        /*0024*/ 	.byte	0x00, 0xf0, 0x11, 0x00


	//----- nvinfo : EIATTR_KPARAM_INFO
	.align		4
.L_33:
        /*0028*/ 	.byte	0x04, 0x17
        /*002a*/ 	.short	(.L_35 - .L_34)
.L_34:
        /*002c*/ 	.word	0x00000000
        /*0030*/ 	.short	0x0000
        /*0032*/ 	.short	0x0000
        /*0034*/ 	.byte	0x00, 0xf0, 0x11, 0x00


	//----- nvinfo : EIATTR_SPARSE_MMA_MASK
	.align		4
.L_35:
        /*0038*/ 	.byte	0x03, 0x50
        /*003a*/ 	.short	0x0000


	//----- nvinfo : EIATTR_MAXREG_COUNT
	.align		4
        /*003c*/ 	.byte	0x03, 0x1b
        /*003e*/ 	.short	0x00ff


	//----- nvinfo : EIATTR_MERCURY_ISA_VERSION
	.align		4
        /*0040*/ 	.byte	0x03, 0x5f
        /*0042*/ 	.short	0x0101


	//----- nvinfo : EIATTR_VRC_CTA_INIT_COUNT
	.align		4
        /*0044*/ 	.byte	0x02, 0x4a
	.zero		1
	.zero		1


	//----- nvinfo : EIATTR_EXIT_INSTR_OFFSETS
	.align		4
        /*0048*/ 	.byte	0x04, 0x1c
        /*004a*/ 	.short	(.L_37 - .L_36)


	//   ....[0]....
.L_36:
        /*004c*/ 	.word	0x00000830


	//----- nvinfo : EIATTR_CRS_STACK_SIZE
	.align		4
.L_37:
        /*0050*/ 	.byte	0x04, 0x1e
        /*0052*/ 	.short	(.L_39 - .L_38)
.L_38:
        /*0054*/ 	.word	0x00000000


	//----- nvinfo : EIATTR_CBANK_PARAM_SIZE
	.align		4
.L_39:
        /*0058*/ 	.byte	0x03, 0x19
        /*005a*/ 	.short	0x0010


	//----- nvinfo : EIATTR_PARAM_CBANK
	.align		4
        /*005c*/ 	.byte	0x04, 0x0a
        /*005e*/ 	.short	(.L_41 - .L_40)
	.align		4
.L_40:
        /*0060*/ 	.word	index@(.nv.constant0._Z2k1iiPf)
        /*0064*/ 	.short	0x0380
        /*0066*/ 	.short	0x0010


	//----- nvinfo : EIATTR_SW_WAR
	.align		4
.L_41:
        /*0068*/ 	.byte	0x04, 0x36
        /*006a*/ 	.short	(.L_43 - .L_42)
.L_42:
        /*006c*/ 	.word	0x00000008
.L_43:


//--------------------- .nv.callgraph             --------------------------
	.section	.nv.callgraph,"",@"SHT_CUDA_CALLGRAPH"
	.align	4
	.sectionentsize	8
	.align		4
        /*0000*/ 	.word	0x00000000
	.align		4
        /*0004*/ 	.word	0xffffffff
	.align		4
        /*0008*/ 	.word	0x00000000
	.align		4
        /*000c*/ 	.word	0xfffffffe
	.align		4
        /*0010*/ 	.word	0x00000000
	.align		4
        /*0014*/ 	.word	0xfffffffd
	.align		4
        /*0018*/ 	.word	0x00000000
	.align		4
        /*001c*/ 	.word	0xfffffffc


//--------------------- .text._Z2k2iiPf           --------------------------
	.section	.text._Z2k2iiPf,"ax",@progbits
	.align	128
        .global         _Z2k2iiPf
        .type           _Z2k2iiPf,@function
        .size           _Z2k2iiPf,(.L_x_19 - _Z2k2iiPf)
        .other          _Z2k2iiPf,@"STO_CUDA_ENTRY STV_DEFAULT"
_Z2k2iiPf:
.text._Z2k2iiPf:
[----:B------:R-:W-:Y:S01]  /*0000*/  LDC R1, c[0x0][0x37c] ;  /* 0x0000df00ff017b82 */ /* 0x000fe20000000800 */
[----:B------:R-:W0:Y:S07]  /*0010*/  S2R R7, SR_TID.X ;  /* 0x0000000000077919 */ /* 0x000e2e0000002100 */
[----:B------:R-:W0:Y:S01]  /*0020*/  LDC.64 R2, c[0x0][0x380] ;  /* 0x0000e000ff027b82 */ /* 0x000e220000000a00 */
[----:B------:R-:W1:Y:S01]  /*0030*/  LDCU.64 UR4, c[0x0][0x358] ;  /* 0x00006b00ff0477ac */ /* 0x000e620008000a00 */
[----:B------:R-:W-:Y:S01]  /*0040*/  BSSY.RECONVERGENT B0, `(.L_x_0) ;  /* 0x000002a000007945 */ /* 0x000fe20003800200 */
[----:B------:R-:W-:Y:S01]  /*0050*/  HFMA2 R5, -RZ, RZ, 0, 0 ;  /* 0x00000000ff057431 */ /* 0x000fe200000001ff */
[----:B0-----:R-:W-:-:S04]  /*0060*/  IADD3 R0, PT, PT, R7, R2, RZ ;  /* 0x0000000207007210 */ /* 0x001fc80007ffe0ff */
[----:B------:R-:W-:-:S13]  /*0070*/  ISETP.GE.AND P0, PT, R0, R3, PT ;  /* 0x000000030000720c */ /* 0x000fda0003f06270 */
[----:B-1----:R-:W-:Y:S05]  /*0080*/  @P0 BRA `(.L_x_1) ;  /* 0x0000000000940947 */ /* 0x002fea0003800000 */
[----:B------:R-:W-:Y:S01]  /*0090*/  IMAD.IADD R4, R3, 0x1, -R0 ;  /* 0x0000000103047824 */ /* 0x000fe200078e0a00 */
[----:B------:R-:W-:Y:S01]  /*00a0*/  BSSY.RECONVERGENT B1, `(.L_x_2) ;  /* 0x0000010000017945 */ /* 0x000fe20003800200 */
[----:B------:R-:W-:-:S03]  /*00b0*/  MOV R5, RZ ;  /* 0x000000ff00057202 */ /* 0x000fc60000000f00 */
[----:B------:R-:W-:-:S13]  /*00c0*/  LOP3.LUT P0, R4, R4, 0x3, RZ, 0xc0, !PT ;  /* 0x0000000304047812 */ /* 0x000fda000780c0ff */
[----:B------:R-:W-:Y:S05]  /*00d0*/  @!P0 BRA `(.L_x_3) ;  /* 0x0000000000308947 */ /* 0x000fea0003800000 */
[----:B------:R-:W-:Y:S01]  /*00e0*/  BSSY.RECONVERGENT B2, `(.L_x_4) ;  /* 0x000000a000027945 */ /* 0x000fe20003800200 */
[----:B------:R-:W-:Y:S01]  /*00f0*/  VIADD R0, R0, 0x4b400000 ;  /* 0x4b40000000007836 */ /* 0x000fe20000000000 */
[----:B------:R-:W-:Y:S02]  /*0100*/  IADD3 R4, PT, PT, -R4, RZ, RZ ;  /* 0x000000ff04047210 */ /* 0x000fe40007ffe1ff */
[----:B------:R-:W-:-:S07]  /*0110*/  MOV R5, RZ ;  /* 0x000000ff00057202 */ /* 0x000fce0000000f00 */
.L_x_5:
[----:B------:R-:W-:Y:S02]  /*0120*/  VIADD R4, R4, 0x1 ;  /* 0x0000000104047836 */ /* 0x000fe40000000000 */
[C---:B------:R-:W-:Y:S01]  /*0130*/  FADD R6, R0.reuse, -12582912 ;  /* 0xcb40000000067421 */ /* 0x040fe20000000000 */
[----:B------:R-:W-:Y:S02]  /*0140*/  IADD3 R0, PT, PT, R0, 0x1, RZ ;  /* 0x0000000100007810 */ /* 0x000fe40007ffe0ff */
[----:B------:R-:W-:Y:S01]  /*0150*/  ISETP.NE.AND P0, PT, R4, RZ, PT ;  /* 0x000000ff0400720c */ /* 0x000fe20003f05270 */
[----:B------:R-:W-:-:S12]  /*0160*/  FADD R5, R6, R5 ;  /* 0x0000000506057221 */ /* 0x000fd80000000000 */
[----:B------:R-:W-:Y:S05]  /*0170*/  @P0 BRA `(.L_x_5) ;  /* 0xfffffffc00e80947 */ /* 0x000fea000383ffff */
[----:B------:R-:W-:Y:S05]  /*0180*/  BSYNC.RECONVERGENT B2 ;  /* 0x0000000000027941 */ /* 0x000fea0003800200 */
.L_x_4:
[----:B------:R-:W-:-:S07]  /*0190*/  IADD3 R0, PT, PT, R0, -0x4b400000, RZ ;  /* 0xb4c0000000007810 */ /* 0x000fce0007ffe0ff */
.L_x_3:
[----:B------:R-:W-:Y:S05]  /*01a0*/  BSYNC.RECONVERGENT B1 ;  /* 0x0000000000017941 */ /* 0x000fea0003800200 */
.L_x_2:
[----:B------:R-:W-:-:S04]  /*01b0*/  IADD3 R2, PT, PT, R2, R7, -R3 ;  /* 0x0000000702027210 */ /* 0x000fc80007ffe803 */
[----:B------:R-:W-:-:S13]  /*01c0*/  ISETP.GT.U32.AND P0, PT, R2, -0x4, PT ;  /* 0xfffffffc0200780c */ /* 0x000fda0003f04070 */
[----:B------:R-:W-:Y:S05]  /*01d0*/  @P0 BRA `(.L_x_1) ;  /* 0x0000000000400947 */ /* 0x000fea0003800000 */
[----:B------:R-:W-:-:S07]  /*01e0*/  VIADD R0, R0, 0x4b400000 ;  /* 0x4b40000000007836 */ /* 0x000fce0000000000 */
.L_x_6:
[C---:B------:R-:W-:Y:S01]  /*01f0*/  FADD R2, R0.reuse, -12582912 ;  /* 0xcb40000000027421 */ /* 0x040fe20000000000 */
[C---:B------:R-:W-:Y:S02]  /*0200*/  IADD3 R4, PT, PT, R0.reuse, 0x1, RZ ;  /* 0x0000000100047810 */ /* 0x040fe40007ffe0ff */
[----:B------:R-:W-:Y:S01]  /*0210*/  IADD3 R6, PT, PT, R0, 0x2, RZ ;  /* 0x0000000200067810 */ /* 0x000fe20007ffe0ff */
[----:B------:R-:W-:Y:S02]  /*0220*/  FADD R2, R2, R5 ;  /* 0x0000000502027221 */ /* 0x000fe40000000000 */
[----:B------:R-:W-:Y:S01]  /*0230*/  FADD R5, R4, -12582912 ;  /* 0xcb40000004057421 */ /* 0x000fe20000000000 */
[----:B------:R-:W-:Y:S02]  /*0240*/  VIADD R4, R0, 0xb4c00004 ;  /* 0xb4c0000400047836 */ /* 0x000fe40000000000 */
[----:B------:R-:W-:Y:S01]  /*0250*/  FADD R6, R6, -12582912 ;  /* 0xcb40000006067421 */ /* 0x000fe20000000000 */
[----:B------:R-:W-:Y:S01]  /*0260*/  FADD R5, R2, R5 ;  /* 0x0000000502057221 */ /* 0x000fe20000000000 */
[----:B------:R-:W-:-:S02]  /*0270*/  IADD3 R2, PT, PT, R0, 0x3, RZ ;  /* 0x0000000300027810 */ /* 0x000fc40007ffe0ff */
[----:B------:R-:W-:Y:S01]  /*0280*/  ISETP.GE.AND P0, PT, R4, R3, PT ;  /* 0x000000030400720c */ /* 0x000fe20003f06270 */
[----:B------:R-:W-:Y:S01]  /*0290*/  FADD R5, R5, R6 ;  /* 0x0000000605057221 */ /* 0x000fe20000000000 */
[----:B------:R-:W-:Y:S01]  /*02a0*/  IADD3 R0, PT, PT, R0, 0x4, RZ ;  /* 0x0000000400007810 */ /* 0x000fe20007ffe0ff */
[----:B------:R-:W-:-:S04]  /*02b0*/  FADD R2, R2, -12582912 ;  /* 0xcb40000002027421 */ /* 0x000fc80000000000 */
[----:B------:R-:W-:-:S06]  /*02c0*/  FADD R5, R5, R2 ;  /* 0x0000000205057221 */ /* 0x000fcc0000000000 */
[----:B------:R-:W-:Y:S05]  /*02d0*/  @!P0 BRA `(.L_x_6) ;  /* 0xfffffffc00c48947 */ /* 0x000fea000383ffff */
.L_x_1:
[----:B------:R-:W-:Y:S05]  /*02e0*/  BSYNC.RECONVERGENT B0 ;  /* 0x0000000000007941 */ /* 0x000fea0003800200 */
.L_x_0:
[----:B------:R-:W0:Y:S02]  /*02f0*/  LDC.64 R2, c[0x0][0x388] ;  /* 0x0000e200ff027b82 */ /* 0x000e240000000a00 */
[----:B0-----:R-:W-:-:S05]  /*0300*/  IMAD.WIDE.U32 R2, R7, 0x4, R2 ;  /* 0x0000000407027825 */ /* 0x001fca00078e0002 */
[----:B------:R-:W-:Y:S01]  /*0310*/  STG.E desc[UR4][R2.64], R5 ;  /* 0x0000000502007986 */ /* 0x000fe2000c101904 */
[----:B------:R-:W-:Y:S05]  /*0320*/  EXIT ;  /* 0x000000000000794d */ /* 0x000fea0003800000 */
.L_x_7:
[----:B------:R-:W-:-:S00]  /*0330*/  BRA `(.L_x_7) ;  /* 0xfffffffc00fc7947 */ /* 0x000fc0000383ffff */
[----:B------:R-:W-:-:S00]  /*0340*/  NOP ;  /* 0x0000000000007918 */ /* 0x000fc00000000000 */
        /* <DEDUP_REMOVED lines=11> */
.L_x_19:


//--------------------- .text._Z2k1iiPf           --------------------------
	.section	.text._Z2k1iiPf,"ax",@progbits
	.align	128
        .global         _Z2k1iiPf
        .type           _Z2k1iiPf,@function
        .size           _Z2k1iiPf,(.L_x_20 - _Z2k1iiPf)
        .other          _Z2k1iiPf,@"STO_CUDA_ENTRY STV_DEFAULT"
_Z2k1iiPf:
.text._Z2k1iiPf:
[----:B------:R-:W-:Y:S01]  /*0000*/  LDC R1, c[0x0][0x37c] ;  /* 0x0000df00ff017b82 */ /* 0x000fe20000000800 */
[----:B------:R-:W0:Y:S07]  /*0010*/  S2R R5, SR_TID.X ;  /* 0x0000000000057919 */ /* 0x000e2e0000002100 */
[----:B------:R-:W0:Y:S01]  /*0020*/  LDC.64 R2, c[0x0][0x380] ;  /* 0x0000e000ff027b82 */ /* 0x000e220000000a00 */
[----:B------:R-:W1:Y:S01]  /*0030*/  LDCU.64 UR4, c[0x0][0x358] ;  /* 0x00006b00ff0477ac */ /* 0x000e620008000a00 */
[----:B------:R-:W-:Y:S01]  /*0040*/  BSSY.RECONVERGENT B0, `(.L_x_8) ;  /* 0x000007b000007945 */ /* 0x000fe20003800200 */
[----:B------:R-:W-:-:S02]  /*0050*/  IMAD.MOV.U32 R9, RZ, RZ, RZ ;  /* 0x000000ffff097224 */ /* 0x000fc400078e00ff */
[----:B0-----:R-:W-:-:S05]  /*0060*/  IMAD.IADD R0, R5, 0x1, R2 ;  /* 0x0000000105007824 */ /* 0x001fca00078e0202 */
[----:B------:R-:W-:-:S13]  /*0070*/  ISETP.GE.AND P0, PT, R0, R3, PT ;  /* 0x000000030000720c */ /* 0x000fda0003f06270 */
[----:B-1----:R-:W-:Y:S05]  /*0080*/  @P0 BRA `(.L_x_9) ;  /* 0x0000000400d80947 */ /* 0x002fea0003800000 */
[----:B------:R-:W-:Y:S01]  /*0090*/  IADD3 R4, PT, PT, -R0, R3, RZ ;  /* 0x0000000300047210 */ /* 0x000fe20007ffe1ff */
[----:B------:R-:W-:Y:S01]  /*00a0*/  BSSY.RECONVERGENT B1, `(.L_x_10) ;  /* 0x000000e000017945 */ /* 0x000fe20003800200 */
[----:B------:R-:W-:Y:S01]  /*00b0*/  IADD3 R2, PT, PT, R2, R5, -R3 ;  /* 0x0000000502027210 */ /* 0x000fe20007ffe803 */
[----:B------:R-:W-:Y:S01]  /*00c0*/  IMAD.MOV.U32 R9, RZ, RZ, RZ ;  /* 0x000000ffff097224 */ /* 0x000fe200078e00ff */
[----:B------:R-:W-:Y:S02]  /*00d0*/  LOP3.LUT P1, R4, R4, 0x3, RZ, 0xc0, !PT ;  /* 0x0000000304047812 */ /* 0x000fe4000782c0ff */
[----:B------:R-:W-:-:S11]  /*00e0*/  ISETP.GT.U32.AND P0, PT, R2, -0x4, PT ;  /* 0xfffffffc0200780c */ /* 0x000fd60003f04070 */
[----:B------:R-:W-:Y:S05]  /*00f0*/  @!P1 BRA `(.L_x_11) ;  /* 0x0000000000209947 */ /* 0x000fea0003800000 */
[----:B------:R-:W-:Y:S02]  /*0100*/  HFMA2 R9, -RZ, RZ, 0, 0 ;  /* 0x00000000ff097431 */ /* 0x000fe400000001ff */
[----:B------:R-:W-:-:S07]  /*0110*/  IMAD.MOV R2, RZ, RZ, -R4 ;  /* 0x000000ffff027224 */ /* 0x000fce00078e0a04 */
.L_x_12:
[----:B------:R-:W-:Y:S01]  /*0120*/  VIADD R2, R2, 0x1 ;  /* 0x0000000102027836 */ /* 0x000fe20000000000 */
[----:B------:R-:W-:Y:S01]  /*0130*/  I2FP.F32.S32 R4, R0 ;  /* 0x0000000000047245 */ /* 0x000fe20000201400 */
[----:B------:R-:W-:-:S03]  /*0140*/  VIADD R0, R0, 0x1 ;  /* 0x0000000100007836 */ /* 0x000fc60000000000 */
[----:B------:R-:W-:Y:S01]  /*0150*/  ISETP.NE.AND P1, PT, R2, RZ, PT ;  /* 0x000000ff0200720c */ /* 0x000fe20003f25270 */
[----:B------:R-:W-:-:S12]  /*0160*/  FADD R9, R4, R9 ;  /* 0x0000000904097221 */ /* 0x000fd80000000000 */
[----:B------:R-:W-:Y:S05]  /*0170*/  @P1 BRA `(.L_x_12) ;  /* 0xfffffffc00e81947 */ /* 0x000fea000383ffff */
.L_x_11:
[----:B------:R-:W-:Y:S05]  /*0180*/  BSYNC.RECONVERGENT B1 ;  /* 0x0000000000017941 */ /* 0x000fea0003800200 */
.L_x_10:
[----:B------:R-:W-:Y:S05]  /*0190*/  @P0 BRA `(.L_x_9) ;  /* 0x0000000400940947 */ /* 0x000fea0003800000 */
[----:B------:R-:W-:Y:S01]  /*01a0*/  IADD3 R2, PT, PT, -R0, R3, RZ ;  /* 0x0000000300027210 */ /* 0x000fe20007ffe1ff */
[----:B------:R-:W-:Y:S01]  /*01b0*/  BSSY.RECONVERGENT B1, `(.L_x_13) ;  /* 0x0000038000017945 */ /* 0x000fe20003800200 */
[----:B------:R-:W-:Y:S02]  /*01c0*/  PLOP3.LUT P0, PT, PT, PT, PT, 0x80, 0x8 ;  /* 0x000000000008781c */ /* 0x000fe40003f0f070 */
[----:B------:R-:W-:-:S13]  /*01d0*/  ISETP.GT.AND P1, PT, R2, 0xc, PT ;  /* 0x0000000c0200780c */ /* 0x000fda0003f24270 */
[----:B------:R-:W-:Y:S05]  /*01e0*/  @!P1 BRA `(.L_x_14) ;  /* 0x0000000000d09947 */ /* 0x000fea0003800000 */
[----:B------:R-:W-:Y:S01]  /*01f0*/  PLOP3.LUT P0, PT, PT, PT, PT, 0x8, 0x80 ;  /* 0x000000000080781c */ /* 0x000fe20003f0e170 */
[----:B------:R-:W-:-:S12]  /*0200*/  VIADD R7, R3, 0xfffffff4 ;  /* 0xfffffff403077836 */ /* 0x000fd80000000000 */
.L_x_15:
[C---:B------:R-:W-:Y:S01]  /*0210*/  VIADD R2, R0.reuse, 0x1 ;  /* 0x0000000100027836 */ /* 0x040fe20000000000 */
[----:B------:R-:W-:Y:S02]  /*0220*/  I2FP.F32.S32 R6, R0 ;  /* 0x0000000000067245 */ /* 0x000fe40000201400 */
[----:B------:R-:W-:Y:S02]  /*0230*/  IADD3 R4, PT, PT, R0, 0x2, RZ ;  /* 0x0000000200047810 */ /* 0x000fe40007ffe0ff */
[----:B------:R-:W-:Y:S01]  /*0240*/  I2FP.F32.S32 R2, R2 ;  /* 0x0000000200027245 */ /* 0x000fe20000201400 */
[----:B------:R-:W-:Y:S01]  /*0250*/  FADD R11, R6, R9 ;  /* 0x00000009060b7221 */ /* 0x000fe20000000000 */
[C---:B------:R-:W-:Y:S01]  /*0260*/  VIADD R6, R0.reuse, 0x3 ;  /* 0x0000000300067836 */ /* 0x040fe20000000000 */
[----:B------:R-:W-:Y:S01]  /*0270*/  I2FP.F32.S32 R9, R4 ;  /* 0x0000000400097245 */ /* 0x000fe20000201400 */
[----:B------:R-:W-:Y:S02]  /*0280*/  VIADD R4, R0, 0x4 ;  /* 0x0000000400047836 */ /* 0x000fe40000000000 */
[----:B------:R-:W-:Y:S01]  /*0290*/  FADD R2, R11, R2 ;  /* 0x000000020b027221 */ /* 0x000fe20000000000 */
[----:B------:R-:W-:-:S03]  /*02a0*/  I2FP.F32.S32 R11, R6 ;  /* 0x00000006000b7245 */ /* 0x000fc60000201400 */
[----:B------:R-:W-:Y:S01]  /*02b0*/  FADD R2, R2, R9 ;  /* 0x0000000902027221 */ /* 0x000fe20000000000 */
        /* <DEDUP_REMOVED lines=21> */
[----:B------:R-:W-:Y:S01]  /*0410*/  I2FP.F32.S32 R11, R6 ;  /* 0x00000006000b7245 */ /* 0x000fe20000201400 */
[----:B------:R-:W-:Y:S02]  /*0420*/  VIADD R4, R0, 0xc ;  /* 0x0000000c00047836 */ /* 0x000fe40000000000 */
[----:B------:R-:W-:Y:S01]  /*0430*/  FADD R2, R2, R9 ;  /* 0x0000000902027221 */ /* 0x000fe20000000000 */
[----:B------:R-:W-:Y:S02]  /*0440*/  VIADD R6, R0, 0xd ;  /* 0x0000000d00067836 */ /* 0x000fe40000000000 */
[----:B------:R-:W-:Y:S01]  /*0450*/  I2FP.F32.S32 R9, R4 ;  /* 0x0000000400097245 */ /* 0x000fe20000201400 */
[----:B------:R-:W-:Y:S01]  /*0460*/  FADD R2, R2, R11 ;  /* 0x0000000b02027221 */ /* 0x000fe20000000000 */
[----:B------:R-:W-:-:S02]  /*0470*/  IADD3 R4, PT, PT, R0, 0xe, RZ ;  /* 0x0000000e00047810 */ /* 0x000fc40007ffe0ff */
[----:B------:R-:W-:Y:S01]  /*0480*/  I2FP.F32.S32 R11, R6 ;  /* 0x00000006000b7245 */ /* 0x000fe20000201400 */
[C---:B------:R-:W-:Y:S01]  /*0490*/  VIADD R6, R0.reuse, 0xf ;  /* 0x0000000f00067836 */ /* 0x040fe20000000000 */
[----:B------:R-:W-:Y:S01]  /*04a0*/  IADD3 R0, PT, PT, R0, 0x10, RZ ;  /* 0x0000001000007810 */ /* 0x000fe20007ffe0ff */
[----:B------:R-:W-:Y:S01]  /*04b0*/  FADD R2, R2, R9 ;  /* 0x0000000902027221 */ /* 0x000fe20000000000 */
[----:B------:R-:W-:Y:S02]  /*04c0*/  I2FP.F32.S32 R9, R4 ;  /* 0x0000000400097245 */ /* 0x000fe40000201400 */
[----:B------:R-:W-:Y:S01]  /*04d0*/  ISETP.GE.AND P1, PT, R0, R7, PT ;  /* 0x000000070000720c */ /* 0x000fe20003f26270 */
[----:B------:R-:W-:Y:S01]  /*04e0*/  FADD R2, R2, R11 ;  /* 0x0000000b02027221 */ /* 0x000fe20000000000 */
[----:B------:R-:W-:-:S03]  /*04f0*/  I2FP.F32.S32 R6, R6 ;  /* 0x0000000600067245 */ /* 0x000fc60000201400 */
[----:B------:R-:W-:-:S04]  /*0500*/  FADD R9, R2, R9 ;  /* 0x0000000902097221 */ /* 0x000fc80000000000 */
[----:B------:R-:W-:-:S04]  /*0510*/  FADD R9, R9, R6 ;  /* 0x0000000609097221 */ /* 0x000fc80000000000 */
[----:B------:R-:W-:Y:S05]  /*0520*/  @!P1 BRA `(.L_x_15) ;  /* 0xfffffffc00389947 */ /* 0x000fea000383ffff */
.L_x_14:
[----:B------:R-:W-:Y:S05]  /*0530*/  BSYNC.RECONVERGENT B1 ;  /* 0x0000000000017941 */ /* 0x000fea0003800200 */
.L_x_13:
[----:B------:R-:W-:Y:S01]  /*0540*/  IMAD.IADD R2, R3, 0x1, -R0 ;  /* 0x0000000103027824 */ /* 0x000fe200078e0a00 */
[----:B------:R-:W-:Y:S04]  /*0550*/  BSSY.RECONVERGENT B1, `(.L_x_16) ;  /* 0x000001c000017945 */ /* 0x000fe80003800200 */
[----:B------:R-:W-:-:S13]  /*0560*/  ISETP.GT.AND P1, PT, R2, 0x4, PT ;  /* 0x000000040200780c */ /* 0x000fda0003f24270 */
[----:B------:R-:W-:Y:S05]  /*0570*/  @!P1 BRA `(.L_x_17) ;  /* 0x0000000000649947 */ /* 0x000fea0003800000 */
[----:B------:R-:W-:Y:S01]  /*0580*/  I2FP.F32.S32 R2, R0 ;  /* 0x0000000000027245 */ /* 0x000fe20000201400 */
[C---:B------:R-:W-:Y:S01]  /*0590*/  VIADD R6, R0.reuse, 0x2 ;  /* 0x0000000200067836 */ /* 0x040fe20000000000 */
[C---:B------:R-:W-:Y:S02]  /*05a0*/  IADD3 R4, PT, PT, R0.reuse, 0x1, RZ ;  /* 0x0000000100047810 */ /* 0x040fe40007ffe0ff */
[----:B------:R-:W-:Y:S01]  /*05b0*/  PLOP3.LUT P0, PT, PT, PT, PT, 0x8, 0x80 ;  /* 0x000000000080781c */ /* 0x000fe20003f0e170 */
[----:B------:R-:W-:Y:S01]  /*05c0*/  FADD R2, R9, R2 ;  /* 0x0000000209027221 */ /* 0x000fe20000000000 */
[----:B------:R-:W-:Y:S02]  /*05d0*/  I2FP.F32.S32 R7, R4 ;  /* 0x0000000400077245 */ /* 0x000fe40000201400 */
[----:B------:R-:W-:Y:S02]  /*05e0*/  IADD3 R4, PT, PT, R0, 0x3, RZ ;  /* 0x0000000300047810 */ /* 0x000fe40007ffe0ff */
[----:B------:R-:W-:Y:S01]  /*05f0*/  I2FP.F32.S32 R9, R6 ;  /* 0x0000000600097245 */ /* 0x000fe20000201400 */
[----:B------:R-:W-:Y:S01]  /*0600*/  FADD R2, R2, R7 ;  /* 0x0000000702027221 */ /* 0x000fe20000000000 */
[----:B------:R-:W-:Y:S01]  /*0610*/  VIADD R6, R0, 0x4 ;  /* 0x0000000400067836 */ /* 0x000fe20000000000 */
[----:B------:R-:W-:-:S02]  /*0620*/  I2FP.F32.S32 R7, R4 ;  /* 0x0000000400077245 */ /* 0x000fc40000201400 */
[----:B------:R-:W-:Y:S01]  /*0630*/  FADD R2, R2, R9 ;  /* 0x0000000902027221 */ /* 0x000fe20000000000 */
[----:B------:R-:W-:Y:S02]  /*0640*/  IADD3 R4, PT, PT, R0, 0x5, RZ ;  /* 0x0000000500047810 */ /* 0x000fe40007ffe0ff */
[----:B------:R-:W-:Y:S01]  /*0650*/  I2FP.F32.S32 R9, R6 ;  /* 0x0000000600097245 */ /* 0x000fe20000201400 */
[----:B------:R-:W-:Y:S01]  /*0660*/  FADD R2, R2, R7 ;  /* 0x0000000702027221 */ /* 0x000fe20000000000 */
[----:B------:R-:W-:Y:S01]  /*0670*/  VIADD R6, R0, 0x6 ;  /* 0x0000000600067836 */ /* 0x000fe20000000000 */
[----:B------:R-:W-:Y:S02]  /*0680*/  I2FP.F32.S32 R7, R4 ;  /* 0x0000000400077245 */ /* 0x000fe40000201400 */
[----:B------:R-:W-:Y:S01]  /*0690*/  FADD R2, R2, R9 ;  /* 0x0000000902027221 */ /* 0x000fe20000000000 */
[C---:B------:R-:W-:Y:S01]  /*06a0*/  IADD3 R4, PT, PT, R0.reuse, 0x7, RZ ;  /* 0x0000000700047810 */ /* 0x040fe20007ffe0ff */
[----:B------:R-:W-:Y:S01]  /*06b0*/  VIADD R0, R0, 0x8 ;  /* 0x0000000800007836 */ /* 0x000fe20000000000 */
[----:B------:R-:W-:Y:S01]  /*06c0*/  I2FP.F32.S32 R9, R6 ;  /* 0x0000000600097245 */ /* 0x000fe20000201400 */
[----:B------:R-:W-:Y:S01]  /*06d0*/  FADD R2, R2, R7 ;  /* 0x0000000702027221 */ /* 0x000fe20000000000 */
[----:B------:R-:W-:-:S03]  /*06e0*/  I2FP.F32.S32 R4, R4 ;  /* 0x0000000400047245 */ /* 0x000fc60000201400 */
[----:B------:R-:W-:-:S04]  /*06f0*/  FADD R9, R2, R9 ;  /* 0x0000000902097221 */ /* 0x000fc80000000000 */
[----:B------:R-:W-:-:S07]  /*0700*/  FADD R9, R9, R4 ;  /* 0x0000000409097221 */ /* 0x000fce0000000000 */
.L_x_17:
[----:B------:R-:W-:Y:S05]  /*0710*/  BSYNC.RECONVERGENT B1 ;  /* 0x0000000000017941 */ /* 0x000fea0003800200 */
.L_x_16:
[----:B------:R-:W-:-:S13]  /*0720*/  ISETP.LT.OR P0, PT, R0, R3, P0 ;  /* 0x000000030000720c */ /* 0x000fda0000701670 */
[----:B------:R-:W-:Y:S05]  /*0730*/  @!P0 BRA `(.L_x_9) ;  /* 0x00000000002c8947 */ /* 0x000fea0003800000 */
[----:B------:R-:W-:Y:S01]  /*0740*/  I2FP.F32.S32 R2, R0 ;  /* 0x0000000000027245 */ /* 0x000fe20000201400 */
[C---:B------:R-:W-:Y:S01]  /*0750*/  VIADD R4, R0.reuse, 0x2 ;  /* 0x0000000200047836 */ /* 0x040fe20000000000 */
[C---:B------:R-:W-:Y:S02]  /*0760*/  IADD3 R3, PT, PT, R0.reuse, 0x1, RZ ;  /* 0x0000000100037810 */ /* 0x040fe40007ffe0ff */
[----:B------:R-:W-:Y:S01]  /*0770*/  IADD3 R0, PT, PT, R0, 0x3, RZ ;  /* 0x0000000300007810 */ /* 0x000fe20007ffe0ff */
[----:B------:R-:W-:Y:S01]  /*0780*/  FADD R2, R9, R2 ;  /* 0x0000000209027221 */ /* 0x000fe20000000000 */
[----:B------:R-:W-:Y:S02]  /*0790*/  I2FP.F32.S32 R3, R3 ;  /* 0x0000000300037245 */ /* 0x000fe40000201400 */
[----:B------:R-:W-:Y:S02]  /*07a0*/  I2FP.F32.S32 R7, R4 ;  /* 0x0000000400077245 */ /* 0x000fe40000201400 */
[----:B------:R-:W-:Y:S01]  /*07b0*/  I2FP.F32.S32 R9, R0 ;  /* 0x0000000000097245 */ /* 0x000fe20000201400 */
[----:B------:R-:W-:-:S04]  /*07c0*/  FADD R2, R2, R3 ;  /* 0x0000000302027221 */ /* 0x000fc80000000000 */
[----:B------:R-:W-:-:S04]  /*07d0*/  FADD R2, R2, R7 ;  /* 0x0000000702027221 */ /* 0x000fc80000000000 */
[----:B------:R-:W-:-:S07]  /*07e0*/  FADD R9, R2, R9 ;  /* 0x0000000902097221 */ /* 0x000fce0000000000 */
.L_x_9:
[----:B------:R-:W-:Y:S05]  /*07f0*/  BSYNC.RECONVERGENT B0 ;  /* 0x0000000000007941 */ /* 0x000fea0003800200 */
.L_x_8:
[----:B------:R-:W0:Y:S02]  /*0800*/  LDC.64 R2, c[0x0][0x388] ;  /* 0x0000e200ff027b82 */ /* 0x000e240000000a00 */
[----:B0-----:R-:W-:-:S05]  /*0810*/  IMAD.WIDE.U32 R2, R5, 0x4, R2 ;  /* 0x0000000405027825 */ /* 0x001fca00078e0002 */
[----:B------:R-:W-:Y:S01]  /*0820*/  STG.E desc[UR4][R2.64], R9 ;  /* 0x0000000902007986 */ /* 0x000fe2000c101904 */
[----:B------:R-:W-:Y:S05]  /*0830*/  EXIT ;  /* 0x000000000000794d */ /* 0x000fea0003800000 */
.L_x_18:
        /* <DEDUP_REMOVED lines=12> */
.L_x_20:


//--------------------- .nv.shared.reserved.0     --------------------------
	.section	.nv.shared.reserved.0,"aw",@nobits
	.weak		__nv_reservedSMEM_offset_0_alias
	.size		__nv_reservedSMEM_offset_0_alias, 0, 64
	.other		__nv_reservedSMEM_offset_0_alias,@"STO_CUDA_RESERVED_SHARED STV_DEFAULT"
__nv_reservedSMEM_offset_0_alias:
	.zero		0
	.zero		64


//--------------------- .nv.constant0._Z2k2iiPf   --------------------------
	.section	.nv.constant0._Z2k2iiPf,"a",@progbits
	.sectionflags	@""
	.align	4
.nv.constant0._Z2k2iiPf:
	.zero		912


//--------------------- .nv.constant0._Z2k1iiPf   --------------------------
	.section	.nv.constant0._Z2k1iiPf,"a",@progbits
	.sectionflags	@""
	.align	4
.nv.constant0._Z2k1iiPf:
	.zero		912


//--------------------- SYMBOLS --------------------------

	.type		.nv.reservedSmem.offset0,@object
	.size		.nv.reservedSmem.offset0,0x4
